//
// Generated by NVIDIA NVVM Compiler
//
// Compiler Build ID: CL-36424714
// Cuda compilation tools, release 13.0, V13.0.88
// Based on NVVM 20.0.0
//

.version 9.0
.target sm_100
.address_size 64

	// .globl	_Z10hello_cudav
.extern .func  (.param .b32 func_retval0) vprintf
(
	.param .b64 vprintf_param_0,
	.param .b64 vprintf_param_1
)
;
.global .align 1 .b8 $str[55] = {98, 108, 111, 99, 107, 95, 105, 100, 91, 32, 37, 100, 32, 93, 44, 32, 116, 104, 114, 101, 97, 100, 95, 105, 100, 91, 32, 37, 100, 32, 93, 44, 32, 105, 100, 120, 91, 32, 37, 100, 32, 93, 32, 104, 101, 108, 108, 111, 32, 99, 117, 100, 97, 10};

.visible .entry _Z10hello_cudav()
{
	.local .align 8 .b8 	__local_depot0[16];
	.reg .b64 	%SP;
	.reg .b64 	%SPL;
	.reg .b32 	%r<7>;
	.reg .b64 	%rd<5>;

	mov.u64 	%SPL, __local_depot0;
	cvta.local.u64 	%SP, %SPL;
	add.u64 	%rd1, %SP, 0;
	add.u64 	%rd2, %SPL, 0;
	mov.u32 	%r1, %ctaid.x;
	mov.u32 	%r2, %ntid.x;
	mov.u32 	%r3, %tid.x;
	mad.lo.s32 	%r4, %r1, %r2, %r3;
	st.local.v2.u32 	[%rd2], {%r1, %r3};
	st.local.u32 	[%rd2+8], %r4;
	mov.u64 	%rd3, $str;
	cvta.global.u64 	%rd4, %rd3;
	{ // callseq 0, 0
	.param .b64 param0;
	st.param.b64 	[param0], %rd4;
	.param .b64 param1;
	st.param.b64 	[param1], %rd1;
	.param .b32 retval0;
	call.uni (retval0), 
	vprintf, 
	(
	param0, 
	param1
	);
	ld.param.b32 	%r5, [retval0];
	} // callseq 0
	ret;

}


// ===== COMPILED SASS (sm_100) =====

	.target	sm_100

	.elftype	@"ET_EXEC"


//--------------------- .note.nv.tkinfo           --------------------------
	.section	.note.nv.tkinfo,"",@"SHT_NOTE"
	.sectionflags	@"SHF_NOTE_NV_TKINFO"
	.tkinfo
        /*0018*/ 	.word	0x00000002
        /*0030*/ 	.string	""
        /*0030*/ 	.string	"ptxas"
        /*0030*/ 	.string	"Cuda compilation tools, release 13.0, V13.0.88"
        /*0030*/ 	.string	"Build cuda_13.0.r13.0/compiler.36424714_0"
        /*0030*/ 	.string	"-arch sm_100 -m 64 "



//--------------------- .note.nv.cuinfo           --------------------------
	.section	.note.nv.cuinfo,"",@"SHT_NOTE"
	.sectionflags	@"SHF_NOTE_NV_CUINFO"
        /*0018*/ 	.short	0x0002
        /*001a*/ 	.short	0x0064
        /*001c*/ 	.short	0x0082
	.zero		2


//--------------------- .nv.info                  --------------------------
	.section	.nv.info,"",@"SHT_CUDA_INFO"
	.align	4


	//----- nvinfo : EIATTR_REGCOUNT
	.align		4
        /*0000*/ 	.byte	0x04, 0x2f
        /*0002*/ 	.short	(.L_2 - .L_1)
	.align		4
.L_1:
        /*0004*/ 	.word	index@(_Z10hello_cudav)
        /*0008*/ 	.word	0x00000018


	//----- nvinfo : EIATTR_FRAME_SIZE
	.align		4
.L_2:
        /*000c*/ 	.byte	0x04, 0x11
        /*000e*/ 	.short	(.L_4 - .L_3)
	.align		4
.L_3:
        /*0010*/ 	.word	index@(_Z10hello_cudav)
        /*0014*/ 	.word	0x00000010


	//----- nvinfo : EIATTR_MIN_STACK_SIZE
	.align		4
.L_4:
        /*0018*/ 	.byte	0x04, 0x12
        /*001a*/ 	.short	(.L_6 - .L_5)
	.align		4
.L_5:
        /*001c*/ 	.word	index@(_Z10hello_cudav)
        /*0020*/ 	.word	0x00000010
.L_6:


//--------------------- .nv.compat                --------------------------
	.section	.nv.compat,"",@"SHT_CUDA_COMPAT_INFO"
	.align	4
        /*0000*/ 	.byte	0x02, 0x09, 0x00, 0x00, 0x02, 0x02, 0x01, 0x00, 0x02, 0x05, 0x05, 0x00, 0x03, 0x07, 0x01, 0x01
        /*0010*/ 	.byte	0x02, 0x03, 0x00, 0x00, 0x02, 0x06, 0x01, 0x00, 0x04, 0x0b, 0x08, 0x00, 0x09, 0x00, 0x00, 0x00
        /*0020*/ 	.byte	0x00, 0x00, 0x00, 0x00


//--------------------- .nv.info._Z10hello_cudav  --------------------------
	.section	.nv.info._Z10hello_cudav,"",@"SHT_CUDA_INFO"
	.sectionflags	@""
	.align	4


	//----- nvinfo : EIATTR_CUDA_API_VERSION
	.align		4
        /*0000*/ 	.byte	0x04, 0x37
        /*0002*/ 	.short	(.L_8 - .L_7)
.L_7:
        /*0004*/ 	.word	0x00000082


	//----- nvinfo : EIATTR_SPARSE_MMA_MASK
	.align		4
.L_8:
        /*0008*/ 	.byte	0x03, 0x50
        /*000a*/ 	.short	0x0000


	//----- nvinfo : EIATTR_MAXREG_COUNT
	.align		4
        /*000c*/ 	.byte	0x03, 0x1b
        /*000e*/ 	.short	0x00ff


	//----- nvinfo : EIATTR_EXTERNS
	.align		4
        /*0010*/ 	.byte	0x04, 0x0f
        /*0012*/ 	.short	(.L_10 - .L_9)


	//   ....[0]....
	.align		4
.L_9:
        /*0014*/ 	.word	index@(vprintf)


	//----- nvinfo : EIATTR_MERCURY_ISA_VERSION
	.align		4
.L_10:
        /*0018*/ 	.byte	0x03, 0x5f
        /*001a*/ 	.short	0x0101


	//----- nvinfo : EIATTR_VRC_CTA_INIT_COUNT
	.align		4
        /*001c*/ 	.byte	0x02, 0x4a
	.zero		1
	.zero		1


	//----- nvinfo : EIATTR_SYSCALL_OFFSETS
	.align		4
        /*0020*/ 	.byte	0x04, 0x46
        /*0022*/ 	.short	(.L_12 - .L_11)


	//   ....[0]....
.L_11:
        /*0024*/ 	.word	0x00000120


	//----- nvinfo : EIATTR_EXIT_INSTR_OFFSETS
	.align		4
.L_12:
        /*0028*/ 	.byte	0x04, 0x1c
        /*002a*/ 	.short	(.L_14 - .L_13)


	//   ....[0]....
.L_13:
        /*002c*/ 	.word	0x00000130


	//----- nvinfo : EIATTR_SW_WAR
	.align		4
.L_14:
        /*0030*/ 	.byte	0x04, 0x36
        /*0032*/ 	.short	(.L_16 - .L_15)
.L_15:
        /*0034*/ 	.word	0x00000008
.L_16:


//--------------------- .nv.callgraph             --------------------------
	.section	.nv.callgraph,"",@"SHT_CUDA_CALLGRAPH"
	.align	4
	.sectionentsize	8
	.align		4
        /*0000*/ 	.word	0x00000000
	.align		4
        /*0004*/ 	.word	0xffffffff
	.align		4
        /*0008*/ 	.word	index@(_Z10hello_cudav)
	.align		4
        /*000c*/ 	.word	index@(vprintf)
	.align		4
        /*0010*/ 	.word	0x00000000
	.align		4
        /*0014*/ 	.word	0xfffffffe
	.align		4
        /*0018*/ 	.word	0x00000000
	.align		4
        /*001c*/ 	.word	0xfffffffd
	.align		4
        /*0020*/ 	.word	0x00000000
	.align		4
        /*0024*/ 	.word	0xfffffffc


//--------------------- .nv.constant4             --------------------------
	.section	.nv.constant4,"a",@progbits
	.align	8
	.align		8
.nv.constant4:
        /*0000*/ 	.dword	vprintf
	.align		8
        /*0008*/ 	.dword	$str


//--------------------- .text._Z10hello_cudav     --------------------------
	.section	.text._Z10hello_cudav,"ax",@progbits
	.align	128
        .global         _Z10hello_cudav
        .type           _Z10hello_cudav,@function
        .size           _Z10hello_cudav,(.L_x_2 - _Z10hello_cudav)
        .other          _Z10hello_cudav,@"STO_CUDA_ENTRY STV_DEFAULT"
_Z10hello_cudav:
.text._Z10hello_cudav:
[----:B------:R-:W0:Y:S01]  /*0000*/  LDC R1, c[0x0][0x37c] ;  /* 0x0000df00ff017b82 */ /* 0x000e220000000800 */
[----:B------:R-:W1:Y:S01]  /*0010*/  S2R R8, SR_CTAID.X ;  /* 0x0000000000087919 */ /* 0x000e620000002500 */
[----:B------:R-:W2:Y:S01]  /*0020*/  LDCU UR5, c[0x0][0x2fc] ;  /* 0x00005f80ff0577ac */ /* 0x000ea20008000800 */
[----:B------:R-:W-:Y:S01]  /*0030*/  MOV R2, 0x0 ;  /* 0x0000000000027802 */ /* 0x000fe20000000f00 */
[----:B0-----:R-:W-:Y:S01]  /*0040*/  VIADD R1, R1, 0xfffffff0 ;  /* 0xfffffff001017836 */ /* 0x001fe20000000000 */
[----:B------:R-:W1:Y:S01]  /*0050*/  S2R R9, SR_TID.X ;  /* 0x0000000000097919 */ /* 0x000e620000002100 */
[----:B------:R-:W1:Y:S03]  /*0060*/  LDCU UR6, c[0x0][0x360] ;  /* 0x00006c00ff0677ac */ /* 0x000e660008000800 */
[----:B------:R-:W0:Y:S01]  /*0070*/  LDC.64 R2, c[0x4][R2] ;  /* 0x0100000002027b82 */ /* 0x000e220000000a00 */
[----:B------:R-:W3:Y:S02]  /*0080*/  LDCU UR4, c[0x0][0x2f8] ;  /* 0x00005f00ff0477ac */ /* 0x000ee40008000800 */
[----:B---3--:R-:W-:-:S05]  /*0090*/  IADD3 R6, P0, PT, R1, UR4, RZ ;  /* 0x0000000401067c10 */ /* 0x008fca000ff1e0ff */
[----:B--2---:R-:W-:Y:S02]  /*00a0*/  IMAD.X R7, RZ, RZ, UR5, P0 ;  /* 0x00000005ff077e24 */ /* 0x004fe400080e06ff */
[----:B-1----:R-:W-:Y:S01]  /*00b0*/  IMAD R0, R8, UR6, R9 ;  /* 0x0000000608007c24 */ /* 0x002fe2000f8e0209 */
[----:B------:R1:W-:Y:S01]  /*00c0*/  STL.64 [R1], R8 ;  /* 0x0000000801007387 */ /* 0x0003e20000100a00 */
[----:B------:R-:W2:Y:S03]  /*00d0*/  LDCU.64 UR6, c[0x4][0x8] ;  /* 0x01000100ff0677ac */ /* 0x000ea60008000a00 */
[----:B------:R1:W-:Y:S01]  /*00e0*/  STL [R1+0x8], R0 ;  /* 0x0000080001007387 */ /* 0x0003e20000100800 */
[----:B--2---:R-:W-:Y:S01]  /*00f0*/  IMAD.U32 R4, RZ, RZ, UR6 ;  /* 0x00000006ff047e24 */ /* 0x004fe2000f8e00ff */
[----:B01----:R-:W-:-:S07]  /*0100*/  MOV R5, UR7 ;  /* 0x0000000700057c02 */ /* 0x003fce0008000f00 */
[----:B------:R-:W-:-:S07]  /*0110*/  LEPC R20, `(.L_x_0) ;  /* 0x000000001014794e */ /* 0x000fce0000000000 */
[----:B------:R-:W-:Y:S05]  /*0120*/  CALL.ABS.NOINC R2 ;  /* 0x0000000002007343 */ /* 0x000fea0003c00000 */
.L_x_0:
[----:B------:R-:W-:Y:S05]  /*0130*/  EXIT ;  /* 0x000000000000794d */ /* 0x000fea0003800000 */
.L_x_1:
[----:B------:R-:W-:-:S00]  /*0140*/  BRA `(.L_x_1) ;  /* 0xfffffffc00fc7947 */ /* 0x000fc0000383ffff */
[----:B------:R-:W-:-:S00]  /*0150*/  NOP ;  /* 0x0000000000007918 */ /* 0x000fc00000000000 */
        /* <DEDUP_REMOVED lines=10> */
.L_x_2:


//--------------------- .nv.global.init           --------------------------
	.section	.nv.global.init,"aw",@progbits
.nv.global.init:
	.type		$str,@object
	.size		$str,(.L_0 - $str)
$str:
        /*0000*/ 	.byte	0x62, 0x6c, 0x6f, 0x63, 0x6b, 0x5f, 0x69, 0x64, 0x5b, 0x20, 0x25, 0x64, 0x20, 0x5d, 0x2c, 0x20
        /*0010*/ 	.byte	0x74, 0x68, 0x72, 0x65, 0x61, 0x64, 0x5f, 0x69, 0x64, 0x5b, 0x20, 0x25, 0x64, 0x20, 0x5d, 0x2c
        /*0020*/ 	.byte	0x20, 0x69, 0x64, 0x78, 0x5b, 0x20, 0x25, 0x64, 0x20, 0x5d, 0x20, 0x68, 0x65, 0x6c, 0x6c, 0x6f
        /*0030*/ 	.byte	0x20, 0x63, 0x75, 0x64, 0x61, 0x0a, 0x00
.L_0:


//--------------------- .nv.shared.reserved.0     --------------------------
	.section	.nv.shared.reserved.0,"aw",@nobits
	.weak		__nv_reservedSMEM_offset_0_alias
	.size		__nv_reservedSMEM_offset_0_alias, 0, 64
	.other		__nv_reservedSMEM_offset_0_alias,@"STO_CUDA_RESERVED_SHARED STV_DEFAULT"
__nv_reservedSMEM_offset_0_alias:
	.zero		0
	.zero		64


//--------------------- .nv.constant0._Z10hello_cudav --------------------------
	.section	.nv.constant0._Z10hello_cudav,"a",@progbits
	.sectionflags	@""
	.align	4
.nv.constant0._Z10hello_cudav:
	.zero		896


//--------------------- SYMBOLS --------------------------

	.type		.nv.reservedSmem.offset0,@object
	.size		.nv.reservedSmem.offset0,0x4
	.type		vprintf,@function
